	.headerflags	@"EF_CUDA_TEXMODE_UNIFIED EF_CUDA_64BIT_ADDRESS EF_CUDA_ACCELERATORS EF_CUDA_SM90 EF_CUDA_VIRTUAL_SM(EF_CUDA_SM90)"
	.elftype	@"ET_EXEC"


//--------------------- .nv.info                  --------------------------
	.section	.nv.info,"",@"SHT_CUDA_INFO"
	.align	4


	//----- nvinfo : EIATTR_REGCOUNT
	.align		4
        /*0000*/ 	.byte	0x04, 0x2f
        /*0002*/ 	.short	(.L_2 - .L_1)
	.align		4
.L_1:
        /*0004*/ 	.word	index@(triton_poi_fused_add_convolution_elu_0)
        /*0008*/ 	.word	0x0000001f


	//----- nvinfo : EIATTR_MIN_STACK_SIZE
	.align		4
.L_2:
        /*000c*/ 	.byte	0x04, 0x12
        /*000e*/ 	.short	(.L_4 - .L_3)
	.align		4
.L_3:
        /*0010*/ 	.word	index@(triton_poi_fused_add_convolution_elu_0)
        /*0014*/ 	.word	0x00000000


	//----- nvinfo : EIATTR_FRAME_SIZE
	.align		4
.L_4:
        /*0018*/ 	.byte	0x04, 0x11
        /*001a*/ 	.short	(.L_6 - .L_5)
	.align		4
.L_5:
        /*001c*/ 	.word	index@(triton_poi_fused_add_convolution_elu_0)
        /*0020*/ 	.word	0x00000000


	//----- nvinfo : EIATTR_MIN_STACK_SIZE
	.align		4
.L_6:
        /*0024*/ 	.byte	0x04, 0x12
        /*0026*/ 	.short	(.L_8 - .L_7)
	.align		4
.L_7:
        /*0028*/ 	.word	index@(triton_poi_fused_add_convolution_elu_0)
        /*002c*/ 	.word	0x00000000
.L_8:


//--------------------- .nv.info.triton_poi_fused_add_convolution_elu_0 --------------------------
	.section	.nv.info.triton_poi_fused_add_convolution_elu_0,"",@"SHT_CUDA_INFO"
	.sectionflags	@""
	.align	4


	//----- nvinfo : EIATTR_CUDA_API_VERSION
	.align		4
        /*0000*/ 	.byte	0x04, 0x37
        /*0002*/ 	.short	(.L_10 - .L_9)
.L_9:
        /*0004*/ 	.word	0x0000007c


	//----- nvinfo : EIATTR_KPARAM_INFO
	.align		4
.L_10:
        /*0008*/ 	.byte	0x04, 0x17
        /*000a*/ 	.short	(.L_12 - .L_11)
.L_11:
        /*000c*/ 	.word	0x00000000
        /*0010*/ 	.short	0x0009
        /*0012*/ 	.short	0x0048
        /*0014*/ 	.byte	0x00, 0xf0, 0x11, 0x00


	//----- nvinfo : EIATTR_KPARAM_INFO
	.align		4
.L_12:
        /*0018*/ 	.byte	0x04, 0x17
        /*001a*/ 	.short	(.L_14 - .L_13)
.L_13:
        /*001c*/ 	.word	0x00000000
        /*0020*/ 	.short	0x0008
        /*0022*/ 	.short	0x0040
        /*0024*/ 	.byte	0x00, 0xf4, 0x21, 0x00


	//----- nvinfo : EIATTR_KPARAM_INFO
	.align		4
.L_14:
        /*0028*/ 	.byte	0x04, 0x17
        /*002a*/ 	.short	(.L_16 - .L_15)
.L_15:
        /*002c*/ 	.word	0x00000000
        /*0030*/ 	.short	0x0007
        /*0032*/ 	.short	0x0038
        /*0034*/ 	.byte	0x00, 0xf4, 0x21, 0x00


	//----- nvinfo : EIATTR_KPARAM_INFO
	.align		4
.L_16:
        /*0038*/ 	.byte	0x04, 0x17
        /*003a*/ 	.short	(.L_18 - .L_17)
.L_17:
        /*003c*/ 	.word	0x00000000
        /*0040*/ 	.short	0x0006
        /*0042*/ 	.short	0x0030
        /*0044*/ 	.byte	0x00, 0xf4, 0x21, 0x00


	//----- nvinfo : EIATTR_KPARAM_INFO
	.align		4
.L_18:
        /*0048*/ 	.byte	0x04, 0x17
        /*004a*/ 	.short	(.L_20 - .L_19)
.L_19:
        /*004c*/ 	.word	0x00000000
        /*0050*/ 	.short	0x0005
        /*0052*/ 	.short	0x0028
        /*0054*/ 	.byte	0x00, 0xf4, 0x21, 0x00


	//----- nvinfo : EIATTR_KPARAM_INFO
	.align		4
.L_20:
        /*0058*/ 	.byte	0x04, 0x17
        /*005a*/ 	.short	(.L_22 - .L_21)
.L_21:
        /*005c*/ 	.word	0x00000000
        /*0060*/ 	.short	0x0004
        /*0062*/ 	.short	0x0020
        /*0064*/ 	.byte	0x00, 0xf4, 0x21, 0x00


	//----- nvinfo : EIATTR_KPARAM_INFO
	.align		4
.L_22:
        /*0068*/ 	.byte	0x04, 0x17
        /*006a*/ 	.short	(.L_24 - .L_23)
.L_23:
        /*006c*/ 	.word	0x00000000
        /*0070*/ 	.short	0x0003
        /*0072*/ 	.short	0x0018
        /*0074*/ 	.byte	0x00, 0xf4, 0x21, 0x00


	//----- nvinfo : EIATTR_KPARAM_INFO
	.align		4
.L_24:
        /*0078*/ 	.byte	0x04, 0x17
        /*007a*/ 	.short	(.L_26 - .L_25)
.L_25:
        /*007c*/ 	.word	0x00000000
        /*0080*/ 	.short	0x0002
        /*0082*/ 	.short	0x0010
        /*0084*/ 	.byte	0x00, 0xf4, 0x21, 0x00


	//----- nvinfo : EIATTR_KPARAM_INFO
	.align		4
.L_26:
        /*0088*/ 	.byte	0x04, 0x17
        /*008a*/ 	.short	(.L_28 - .L_27)
.L_27:
        /*008c*/ 	.word	0x00000000
        /*0090*/ 	.short	0x0001
        /*0092*/ 	.short	0x0008
        /*0094*/ 	.byte	0x00, 0xf4, 0x21, 0x00


	//----- nvinfo : EIATTR_KPARAM_INFO
	.align		4
.L_28:
        /*0098*/ 	.byte	0x04, 0x17
        /*009a*/ 	.short	(.L_30 - .L_29)
.L_29:
        /*009c*/ 	.word	0x00000000
        /*00a0*/ 	.short	0x0000
        /*00a2*/ 	.short	0x0000
        /*00a4*/ 	.byte	0x00, 0xf4, 0x21, 0x00


	//----- nvinfo : EIATTR_SPARSE_MMA_MASK
	.align		4
.L_30:
        /*00a8*/ 	.byte	0x03, 0x50
        /*00aa*/ 	.short	0x0000


	//----- nvinfo : EIATTR_MAXREG_COUNT
	.align		4
        /*00ac*/ 	.byte	0x03, 0x1b
        /*00ae*/ 	.short	0x00ff


	//----- nvinfo : EIATTR_EXIT_INSTR_OFFSETS
	.align		4
        /*00b0*/ 	.byte	0x04, 0x1c
        /*00b2*/ 	.short	(.L_32 - .L_31)


	//   ....[0]....
.L_31:
        /*00b4*/ 	.word	0x00000ac0


	//   ....[1]....
        /*00b8*/ 	.word	0x00000ae0


	//----- nvinfo : EIATTR_REQNTID
	.align		4
.L_32:
        /*00bc*/ 	.byte	0x04, 0x10
        /*00be*/ 	.short	(.L_34 - .L_33)
.L_33:
        /*00c0*/ 	.word	0x00000080
        /*00c4*/ 	.word	0x00000001
        /*00c8*/ 	.word	0x00000001


	//----- nvinfo : EIATTR_CBANK_PARAM_SIZE
	.align		4
.L_34:
        /*00cc*/ 	.byte	0x03, 0x19
        /*00ce*/ 	.short	0x004c


	//----- nvinfo : EIATTR_PARAM_CBANK
	.align		4
        /*00d0*/ 	.byte	0x04, 0x0a
        /*00d2*/ 	.short	(.L_36 - .L_35)
	.align		4
.L_35:
        /*00d4*/ 	.word	index@(.nv.constant0.triton_poi_fused_add_convolution_elu_0)
        /*00d8*/ 	.short	0x0210
        /*00da*/ 	.short	0x004c


	//----- nvinfo : EIATTR_SW_WAR
	.align		4
.L_36:
        /*00dc*/ 	.byte	0x04, 0x36
        /*00de*/ 	.short	(.L_38 - .L_37)
.L_37:
        /*00e0*/ 	.word	0x00000008
.L_38:


//--------------------- .nv.callgraph             --------------------------
	.section	.nv.callgraph,"",@"SHT_CUDA_CALLGRAPH"
	.align	4
	.sectionentsize	8
	.align		4
        /*0000*/ 	.word	0x00000000
	.align		4
        /*0004*/ 	.word	0xffffffff
	.align		4
        /*0008*/ 	.word	0x00000000
	.align		4
        /*000c*/ 	.word	0xfffffffe
	.align		4
        /*0010*/ 	.word	0x00000000
	.align		4
        /*0014*/ 	.word	0xfffffffd
	.align		4
        /*0018*/ 	.word	0x00000000
	.align		4
        /*001c*/ 	.word	0xfffffffc


//--------------------- .nv.constant4             --------------------------
	.section	.nv.constant4,"a",@progbits
	.align	8
	.align		8
.nv.constant4:
        /*0000*/ 	.dword	_$_str


//--------------------- .text.triton_poi_fused_add_convolution_elu_0 --------------------------
	.section	.text.triton_poi_fused_add_convolution_elu_0,"ax",@progbits
	.align	128
        .global         triton_poi_fused_add_convolution_elu_0
        .type           triton_poi_fused_add_convolution_elu_0,@function
        .size           triton_poi_fused_add_convolution_elu_0,(.L_x_1 - triton_poi_fused_add_convolution_elu_0)
        .other          triton_poi_fused_add_convolution_elu_0,@"STO_CUDA_ENTRY STV_DEFAULT"
triton_poi_fused_add_convolution_elu_0:
.text.triton_poi_fused_add_convolution_elu_0:
[----:B------:R-:W0:Y:S01]  /*0000*/  LDC R1, c[0x0][0x28] ;  /* 0x00000a00ff017b82 */ /* 0x000e220000000800 */
[----:B------:R-:W1:Y:S07]  /*0010*/  S2R R0, SR_TID.X ;  /* 0x0000000000007919 */ /* 0x000e6e0000002100 */
[----:B------:R-:W2:Y:S01]  /*0020*/  LDC.64 R6, c[0x0][0x230] ;  /* 0x00008c00ff067b82 */ /* 0x000ea20000000a00 */
[----:B------:R-:W-:Y:S01]  /*0030*/  HFMA2.MMA R23, -RZ, RZ, 0, 0 ;  /* 0x00000000ff177435 */ /* 0x000fe200000001ff */
[----:B------:R-:W-:Y:S01]  /*0040*/  MOV R18, RZ ;  /* 0x000000ff00127202 */ /* 0x000fe20000000f00 */
[----:B------:R-:W3:Y:S01]  /*0050*/  S2R R3, SR_CTAID.X ;  /* 0x0000000000037919 */ /* 0x000ee20000002500 */
[----:B------:R-:W-:-:S04]  /*0060*/  ULDC.64 UR4, c[0x0][0x208] ;  /* 0x0000820000047ab9 */ /* 0x000fc80000000a00 */
[----:B------:R-:W4:Y:S08]  /*0070*/  LDC.64 R4, c[0x0][0x210] ;  /* 0x00008400ff047b82 */ /* 0x000f300000000a00 */
[----:B------:R-:W5:Y:S01]  /*0080*/  LDC.64 R8, c[0x0][0x238] ;  /* 0x00008e00ff087b82 */ /* 0x000f620000000a00 */
[----:B------:R-:W-:Y:S01]  /*0090*/  HFMA2.MMA R16, -RZ, RZ, 0, 0 ;  /* 0x00000000ff107435 */ /* 0x000fe200000001ff */
[----:B------:R-:W-:-:S06]  /*00a0*/  MOV R21, RZ ;  /* 0x000000ff00157202 */ /* 0x000fcc0000000f00 */
[----:B------:R-:W2:Y:S01]  /*00b0*/  LDC.64 R24, c[0x0][0x240] ;  /* 0x00009000ff187b82 */ /* 0x000ea20000000a00 */
[----:B-1----:R-:W-:-:S07]  /*00c0*/  LOP3.LUT R0, R0, 0x7f, RZ, 0xc0, !PT ;  /* 0x0000007f00007812 */ /* 0x002fce00078ec0ff */
[----:B------:R-:W1:Y:S01]  /*00d0*/  LDC.64 R26, c[0x0][0x220] ;  /* 0x00008800ff1a7b82 */ /* 0x000e620000000a00 */
[----:B---3--:R-:W-:Y:S02]  /*00e0*/  SHF.R.S32.HI R2, RZ, 0x18, R3 ;  /* 0x00000018ff027819 */ /* 0x008fe40000011403 */
[----:B------:R-:W-:Y:S02]  /*00f0*/  LEA R0, R3, R0, 0x7 ;  /* 0x0000000003007211 */ /* 0x000fe400078e38ff */
[----:B------:R-:W-:Y:S02]  /*0100*/  SGXT R3, R2, 0x1 ;  /* 0x000000010203781a */ /* 0x000fe40000000200 */
[C---:B------:R-:W-:Y:S01]  /*0110*/  ISETP.GE.AND P0, PT, R0.reuse, 0x100, PT ;  /* 0x000001000000780c */ /* 0x040fe20003f06270 */
[----:B----4-:R-:W-:Y:S01]  /*0120*/  IMAD.WIDE R4, R0, 0x4, R4 ;  /* 0x0000000400047825 */ /* 0x010fe200078e0204 */
[----:B------:R-:W-:-:S04]  /*0130*/  LEA.HI R3, R3, R0, RZ, 0x4 ;  /* 0x0000000003037211 */ /* 0x000fc800078f20ff */
[----:B------:R-:W-:-:S04]  /*0140*/  SHF.R.S32.HI R3, RZ, 0x4, R3 ;  /* 0x00000004ff037819 */ /* 0x000fc80000011403 */
[----:B------:R-:W-:-:S03]  /*0150*/  LEA.HI R2, R3, R3, RZ, 0x2 ;  /* 0x0000000303027211 */ /* 0x000fc600078f10ff */
[----:B------:R-:W3:Y:S01]  /*0160*/  @!P0 LDG.E R18, desc[UR4][R4.64] ;  /* 0x0000000404128981 */ /* 0x000ee2000c1e1900 */
[----:B------:R-:W-:-:S04]  /*0170*/  LOP3.LUT R2, R2, 0xfffffffc, RZ, 0xc0, !PT ;  /* 0xfffffffc02027812 */ /* 0x000fc800078ec0ff */
[----:B------:R-:W-:Y:S02]  /*0180*/  IADD3 R14, R3, -R2, RZ ;  /* 0x80000002030e7210 */ /* 0x000fe40007ffe0ff */
[----:B------:R-:W4:Y:S03]  /*0190*/  LDC.64 R2, c[0x0][0x218] ;  /* 0x00008600ff027b82 */ /* 0x000f260000000a00 */
[----:B--2---:R-:W-:-:S05]  /*01a0*/  IMAD.WIDE R6, R14, 0x4, R6 ;  /* 0x000000040e067825 */ /* 0x004fca00078e0206 */
[----:B------:R-:W3:Y:S01]  /*01b0*/  @!P0 LDG.E.EL R23, desc[UR4][R6.64] ;  /* 0x0000000406178981 */ /* 0x000ee2000c2e1900 */
[----:B-----5:R-:W-:-:S05]  /*01c0*/  IMAD.WIDE R8, R14, 0x4, R8 ;  /* 0x000000040e087825 */ /* 0x020fca00078e0208 */
[----:B------:R2:W5:Y:S01]  /*01d0*/  @!P0 LDG.E.EL R16, desc[UR4][R8.64] ;  /* 0x0000000408108981 */ /* 0x000562000c2e1900 */
[----:B----4-:R-:W-:Y:S01]  /*01e0*/  IMAD.WIDE R2, R0, 0x4, R2 ;  /* 0x0000000400027825 */ /* 0x010fe200078e0202 */
[----:B------:R-:W-:Y:S02]  /*01f0*/  CS2R R10, SRZ ;  /* 0x00000000000a7805 */ /* 0x000fe4000001ff00 */
[----:B------:R-:W-:Y:S01]  /*0200*/  CS2R R12, SRZ ;  /* 0x00000000000c7805 */ /* 0x000fe2000001ff00 */
[----:B--2---:R-:W2:Y:S01]  /*0210*/  LDC.64 R8, c[0x0][0x228] ;  /* 0x00008a00ff087b82 */ /* 0x004ea20000000a00 */
[----:B------:R-:W5:Y:S01]  /*0220*/  @!P0 LDG.E R21, desc[UR4][R2.64] ;  /* 0x0000000402158981 */ /* 0x000f62000c1e1900 */
[----:B0-----:R-:W-:-:S04]  /*0230*/  IMAD.WIDE R24, R14, 0x4, R24 ;  /* 0x000000040e187825 */ /* 0x001fc800078e0218 */
[C---:B-1----:R-:W-:Y:S01]  /*0240*/  IMAD.WIDE R6, R0.reuse, 0x4, R26 ;  /* 0x0000000400067825 */ /* 0x042fe200078e021a */
[----:B------:R-:W4:Y:S01]  /*0250*/  @!P0 LDG.E.EL R11, desc[UR4][R24.64] ;  /* 0x00000004180b8981 */ /* 0x000f22000c2e1900 */
[----:B------:R-:W0:Y:S03]  /*0260*/  LDC.64 R26, c[0x0][0x248] ;  /* 0x00009200ff1a7b82 */ /* 0x000e260000000a00 */
[----:B------:R-:W4:Y:S01]  /*0270*/  @!P0 LDG.E R12, desc[UR4][R6.64] ;  /* 0x00000004060c8981 */ /* 0x000f22000c1e1900 */
[----:B--2---:R-:W-:-:S05]  /*0280*/  IMAD.WIDE R8, R0, 0x4, R8 ;  /* 0x0000000400087825 */ /* 0x004fca00078e0208 */
[----:B------:R-:W2:Y:S01]  /*0290*/  @!P0 LDG.E R13, desc[UR4][R8.64] ;  /* 0x00000004080d8981 */ /* 0x000ea2000c1e1900 */
[----:B0-----:R-:W-:-:S05]  /*02a0*/  IMAD.WIDE R14, R14, 0x4, R26 ;  /* 0x000000040e0e7825 */ /* 0x001fca00078e021a */
[----:B------:R0:W2:Y:S02]  /*02b0*/  @!P0 LDG.E.EL R10, desc[UR4][R14.64] ;  /* 0x000000040e0a8981 */ /* 0x0000a4000c2e1900 */
[----:B0-----:R-:W-:Y:S01]  /*02c0*/  HFMA2.MMA R14, -RZ, RZ, 0.83837890625, -4044 ;  /* 0x3ab5ebe6ff0e7435 */ /* 0x001fe200000001ff */
[----:B---3--:R-:W-:-:S04]  /*02d0*/  FADD R17, R23, R18 ;  /* 0x0000001217117221 */ /* 0x008fc80000000000 */
[----:B------:R-:W-:-:S06]  /*02e0*/  FMUL R20, R17, 1.4426950216293334961 ;  /* 0x3fb8aa3b11147820 */ /* 0x000fcc0000400000 */
[----:B------:R-:W0:Y:S01]  /*02f0*/  FRND R20, R20 ;  /* 0x0000001400147307 */ /* 0x000e220000201000 */
[----:B------:R-:W-:-:S05]  /*0300*/  FADD.FTZ R22, |R17|, -RZ ;  /* 0x800000ff11167221 */ /* 0x000fca0000010200 */
[----:B------:R-:W-:Y:S01]  /*0310*/  FSETP.GEU.AND P1, PT, R22, 0.40999999642372131348, PT ;  /* 0x3ed1eb851600780b */ /* 0x000fe20003f2e000 */
[----:B-----5:R-:W-:-:S04]  /*0320*/  FADD R19, R16, R21 ;  /* 0x0000001510137221 */ /* 0x020fc80000000000 */
[----:B------:R-:W-:Y:S01]  /*0330*/  FMUL R24, R19, 1.4426950216293334961 ;  /* 0x3fb8aa3b13187820 */ /* 0x000fe20000400000 */
[----:B0-----:R-:W-:-:S05]  /*0340*/  FSEL R22, R20, RZ, P1 ;  /* 0x000000ff14167208 */ /* 0x001fca0000800000 */
[----:B------:R-:W0:Y:S01]  /*0350*/  FRND R24, R24 ;  /* 0x0000001800187307 */ /* 0x000e220000201000 */
[----:B------:R-:W-:Y:S01]  /*0360*/  FFMA.FTZ R25, -R22, 0.693145751953125, R17 ;  /* 0x3f31720016197823 */ /* 0x000fe20000010111 */
[----:B------:R-:W-:-:S03]  /*0370*/  FADD.FTZ R15, |R19|, -RZ ;  /* 0x800000ff130f7221 */ /* 0x000fc60000010200 */
[C---:B------:R-:W-:Y:S01]  /*0380*/  FFMA.FTZ R25, -R22.reuse, 1.428606765330187045e-06, R25 ;  /* 0x35bfbe8e16197823 */ /* 0x040fe20000010119 */
[----:B------:R-:W-:-:S03]  /*0390*/  FSETP.NEU.AND P6, PT, R22, 128, PT ;  /* 0x430000001600780b */ /* 0x000fc60003fcd000 */
[----:B------:R-:W-:Y:S01]  /*03a0*/  FFMA.FTZ R20, R25, R14, 0.0083824126049876213074 ;  /* 0x3c09566319147423 */ /* 0x000fe2000001000e */
[----:B------:R-:W-:Y:S02]  /*03b0*/  FSETP.GEU.AND P1, PT, R15, 0.40999999642372131348, PT ;  /* 0x3ed1eb850f00780b */ /* 0x000fe40003f2e000 */
[----:B------:R-:W-:Y:S01]  /*03c0*/  FSEL R15, R22, 127, P6 ;  /* 0x42fe0000160f7808 */ /* 0x000fe20003000000 */
[----:B------:R-:W-:Y:S01]  /*03d0*/  FFMA.FTZ R20, R25, R20, 0.041667830199003219604 ;  /* 0x3d2aabe319147423 */ /* 0x000fe20000010014 */
[----:B0-----:R-:W-:-:S03]  /*03e0*/  FSEL R22, R24, RZ, P1 ;  /* 0x000000ff18167208 */ /* 0x001fc60000800000 */
[C---:B------:R-:W-:Y:S01]  /*03f0*/  FFMA.FTZ R24, R25.reuse, R20, 0.16666397452354431152 ;  /* 0x3e2aa9f619187423 */ /* 0x040fe20000010014 */
[----:B------:R-:W-:Y:S01]  /*0400*/  FSETP.GT.AND P1, PT, R18, -R23, PT ;  /* 0x800000171200720b */ /* 0x000fe20003f24000 */
[----:B------:R-:W0:Y:S01]  /*0410*/  MUFU.EX2 R20, R15 ;  /* 0x0000000f00147308 */ /* 0x000e220000000800 */
[----:B------:R-:W-:Y:S01]  /*0420*/  FFMA.FTZ R23, -R22, 0.693145751953125, R19 ;  /* 0x3f31720016177823 */ /* 0x000fe20000010113 */
[----:B------:R-:W-:-:S03]  /*0430*/  FFMA.FTZ R24, R25, R24, 0.49999994039535522461 ;  /* 0x3efffffe19187423 */ /* 0x000fc60000010018 */
[----:B------:R-:W-:Y:S01]  /*0440*/  FFMA.FTZ R23, -R22, 1.428606765330187045e-06, R23 ;  /* 0x35bfbe8e16177823 */ /* 0x000fe20000010117 */
[----:B------:R-:W-:-:S03]  /*0450*/  FMUL R24, R25, R24 ;  /* 0x0000001819187220 */ /* 0x000fc60000400000 */
[----:B------:R-:W-:Y:S01]  /*0460*/  FFMA.FTZ R18, R23, R14, 0.0083824126049876213074 ;  /* 0x3c09566317127423 */ /* 0x000fe2000001000e */
[----:B------:R-:W-:Y:S01]  /*0470*/  FFMA.FTZ R25, R25, R24, R25 ;  /* 0x0000001819197223 */ /* 0x000fe20000010019 */
[----:B------:R-:W-:Y:S02]  /*0480*/  FSETP.GT.AND P3, PT, R21, -R16, PT ;  /* 0x800000101500720b */ /* 0x000fe40003f64000 */
[----:B------:R-:W-:Y:S01]  /*0490*/  FFMA.FTZ R24, R23, R18, 0.041667830199003219604 ;  /* 0x3d2aabe317187423 */ /* 0x000fe20000010012 */
[----:B------:R-:W-:Y:S01]  /*04a0*/  FSETP.NEU.AND P5, PT, R22, 128, PT ;  /* 0x430000001600780b */ /* 0x000fe20003fad000 */
[----:B0-----:R-:W-:Y:S01]  /*04b0*/  FADD R27, R20, -1 ;  /* 0xbf800000141b7421 */ /* 0x001fe20000000000 */
[----:B----4-:R-:W-:Y:S01]  /*04c0*/  FADD R21, R11, R12 ;  /* 0x0000000c0b157221 */ /* 0x010fe20000000000 */
[----:B------:R-:W-:Y:S01]  /*04d0*/  FFMA.FTZ R24, R23, R24, 0.16666397452354431152 ;  /* 0x3e2aa9f617187423 */ /* 0x000fe20000010018 */
[----:B------:R-:W-:Y:S01]  /*04e0*/  FSEL R18, R22, 127, P5 ;  /* 0x42fe000016127808 */ /* 0x000fe20002800000 */
[----:B------:R-:W-:Y:S01]  /*04f0*/  FFMA.FTZ R20, R20, R25, R27 ;  /* 0x0000001914147223 */ /* 0x000fe2000001001b */
[----:B------:R-:W-:Y:S01]  /*0500*/  FMUL R25, R21, 1.4426950216293334961 ;  /* 0x3fb8aa3b15197820 */ /* 0x000fe20000400000 */
[C---:B------:R-:W-:Y:S01]  /*0510*/  FFMA.FTZ R24, R23.reuse, R24, 0.49999994039535522461 ;  /* 0x3efffffe17187423 */ /* 0x040fe20000010018 */
[----:B------:R-:W0:Y:S03]  /*0520*/  MUFU.EX2 R22, R18 ;  /* 0x0000001200167308 */ /* 0x000e260000000800 */
[----:B------:R-:W-:-:S05]  /*0530*/  FMUL R24, R23, R24 ;  /* 0x0000001817187220 */ /* 0x000fca0000400000 */
[----:B------:R-:W1:Y:S01]  /*0540*/  FRND R16, R25 ;  /* 0x0000001900107307 */ /* 0x000e620000201000 */
[----:B------:R-:W-:Y:S01]  /*0550*/  FFMA.FTZ R27, R23, R24, R23 ;  /* 0x00000018171b7223 */ /* 0x000fe20000010017 */
[C---:B------:R-:W-:Y:S01]  /*0560*/  FADD.FTZ R23, |R21|.reuse, -RZ ;  /* 0x800000ff15177221 */ /* 0x040fe20000010200 */
[----:B------:R-:W-:-:S04]  /*0570*/  FMUL R28, R21, 1.4426950216293334961 ;  /* 0x3fb8aa3b151c7820 */ /* 0x000fc80000400000 */
[----:B------:R-:W-:Y:S01]  /*0580*/  FSETP.GEU.AND P2, PT, R23, 0.40999999642372131348, PT ;  /* 0x3ed1eb851700780b */ /* 0x000fe20003f4e000 */
[----:B------:R-:W3:Y:S01]  /*0590*/  FRND R24, R28 ;  /* 0x0000001c00187307 */ /* 0x000ee20000201000 */
[----:B0-----:R-:W-:Y:S01]  /*05a0*/  FADD R23, R22, -1 ;  /* 0xbf80000016177421 */ /* 0x001fe20000000000 */
[----:B------:R-:W-:Y:S01]  /*05b0*/  FADD.FTZ R26, |R21|, -RZ ;  /* 0x800000ff151a7221 */ /* 0x000fe20000010200 */
[----:B-1----:R-:W-:Y:S02]  /*05c0*/  FSEL R16, R16, RZ, P2 ;  /* 0x000000ff10107208 */ /* 0x002fe40001000000 */
[----:B------:R-:W-:Y:S02]  /*05d0*/  FFMA.FTZ R22, R22, R27, R23 ;  /* 0x0000001b16167223 */ /* 0x000fe40000010017 */
[----:B------:R-:W-:Y:S01]  /*05e0*/  FSETP.GEU.AND P2, PT, R26, 0.40999999642372131348, PT ;  /* 0x3ed1eb851a00780b */ /* 0x000fe20003f4e000 */
[----:B------:R-:W-:-:S03]  /*05f0*/  FFMA.FTZ R23, -R16, 0.693145751953125, R21 ;  /* 0x3f31720010177823 */ /* 0x000fc60000010115 */
[----:B---3--:R-:W-:Y:S01]  /*0600*/  FSEL R25, R24, RZ, P2 ;  /* 0x000000ff18197208 */ /* 0x008fe20001000000 */
[C---:B------:R-:W-:Y:S01]  /*0610*/  FFMA.FTZ R23, -R16.reuse, 1.428606765330187045e-06, R23 ;  /* 0x35bfbe8e10177823 */ /* 0x040fe20000010117 */
[----:B------:R-:W-:-:S03]  /*0620*/  FSETP.NEU.AND P2, PT, R16, 128, PT ;  /* 0x430000001000780b */ /* 0x000fc60003f4d000 */
[----:B------:R-:W-:Y:S01]  /*0630*/  FFMA.FTZ R24, R23, R14, 0.0083824126049876213074 ;  /* 0x3c09566317187423 */ /* 0x000fe2000001000e */
[----:B------:R-:W-:-:S03]  /*0640*/  FSEL R27, R25, 127, P2 ;  /* 0x42fe0000191b7808 */ /* 0x000fc60001000000 */
[C---:B------:R-:W-:Y:S02]  /*0650*/  FFMA.FTZ R26, R23.reuse, R24, 0.041667830199003219604 ;  /* 0x3d2aabe3171a7423 */ /* 0x040fe40000010018 */
[----:B------:R-:W0:Y:S02]  /*0660*/  MUFU.EX2 R24, R27 ;  /* 0x0000001b00187308 */ /* 0x000e240000000800 */
[----:B------:R-:W-:-:S04]  /*0670*/  FFMA.FTZ R26, R23, R26, 0.16666397452354431152 ;  /* 0x3e2aa9f6171a7423 */ /* 0x000fc8000001001a */
[----:B------:R-:W-:-:S04]  /*0680*/  FFMA.FTZ R26, R23, R26, 0.49999994039535522461 ;  /* 0x3efffffe171a7423 */ /* 0x000fc8000001001a */
[----:B------:R-:W-:-:S04]  /*0690*/  FMUL R26, R23, R26 ;  /* 0x0000001a171a7220 */ /* 0x000fc80000400000 */
[----:B------:R-:W-:Y:S01]  /*06a0*/  FFMA.FTZ R23, R23, R26, R23 ;  /* 0x0000001a17177223 */ /* 0x000fe20000010017 */
[----:B0-----:R-:W-:-:S04]  /*06b0*/  FADD R25, R24, -1 ;  /* 0xbf80000018197421 */ /* 0x001fc80000000000 */
[----:B------:R-:W-:Y:S01]  /*06c0*/  FFMA.FTZ R24, R24, R23, R25 ;  /* 0x0000001718187223 */ /* 0x000fe20000010019 */
[----:B--2---:R-:W-:-:S04]  /*06d0*/  FADD R23, R10, R13 ;  /* 0x0000000d0a177221 */ /* 0x004fc80000000000 */
[----:B------:R-:W-:Y:S01]  /*06e0*/  FMUL R25, R23, 1.4426950216293334961 ;  /* 0x3fb8aa3b17197820 */ /* 0x000fe20000400000 */
[----:B------:R-:W-:-:S05]  /*06f0*/  @!P6 FADD R20, R20, R20 ;  /* 0x000000141414e221 */ /* 0x000fca0000000000 */
[----:B------:R-:W0:Y:S01]  /*0700*/  FRND R25, R25 ;  /* 0x0000001900197307 */ /* 0x000e220000201000 */
[----:B------:R-:W-:Y:S01]  /*0710*/  FSETP.GT.AND P4, PT, R15, 128, PT ;  /* 0x430000000f00780b */ /* 0x000fe20003f84000 */
[----:B------:R-:W-:-:S03]  /*0720*/  FADD.FTZ R26, |R23|, -RZ ;  /* 0x800000ff171a7221 */ /* 0x000fc60000010200 */
[----:B------:R-:W-:Y:S02]  /*0730*/  FSEL R27, R20, +INF , !P4 ;  /* 0x7f800000141b7808 */ /* 0x000fe40006000000 */
[----:B------:R-:W-:Y:S02]  /*0740*/  FSETP.GEU.AND P4, PT, R26, 0.40999999642372131348, PT ;  /* 0x3ed1eb851a00780b */ /* 0x000fe40003f8e000 */
[----:B------:R-:W-:Y:S02]  /*0750*/  FSETP.NEU.AND P6, PT, R17, RZ, PT ;  /* 0x000000ff1100720b */ /* 0x000fe40003fcd000 */
[----:B0-----:R-:W-:Y:S02]  /*0760*/  FSEL R26, R25, RZ, P4 ;  /* 0x000000ff191a7208 */ /* 0x001fe40002000000 */
[----:B------:R-:W-:-:S03]  /*0770*/  FSETP.GEU.AND P4, PT, R15, -25, PT ;  /* 0xc1c800000f00780b */ /* 0x000fc60003f8e000 */
[----:B------:R-:W-:-:S04]  /*0780*/  FFMA.FTZ R15, -R26, 0.693145751953125, R23 ;  /* 0x3f3172001a0f7823 */ /* 0x000fc80000010117 */
[C---:B------:R-:W-:Y:S01]  /*0790*/  FFMA.FTZ R15, -R26.reuse, 1.428606765330187045e-06, R15 ;  /* 0x35bfbe8e1a0f7823 */ /* 0x040fe2000001010f */
[----:B------:R-:W-:Y:S01]  /*07a0*/  FADD R20, R17, R17 ;  /* 0x0000001111147221 */ /* 0x000fe20000000000 */
[----:B------:R-:W-:Y:S02]  /*07b0*/  @P6 FSEL R20, R27, -1, P4 ;  /* 0xbf8000001b146808 */ /* 0x000fe40002000000 */
[C---:B------:R-:W-:Y:S01]  /*07c0*/  FFMA.FTZ R14, R15.reuse, R14, 0.0083824126049876213074 ;  /* 0x3c0956630f0e7423 */ /* 0x040fe2000001000e */
[----:B------:R-:W-:Y:S01]  /*07d0*/  FSETP.NEU.AND P4, PT, R26, 128, PT ;  /* 0x430000001a00780b */ /* 0x000fe20003f8d000 */
[----:B------:R-:W-:Y:S01]  /*07e0*/  @!P5 FADD R22, R22, R22 ;  /* 0x000000161616d221 */ /* 0x000fe20000000000 */
[C---:B------:R-:W-:Y:S01]  /*07f0*/  FSETP.GT.AND P6, PT, R18.reuse, 128, PT ;  /* 0x430000001200780b */ /* 0x040fe20003fc4000 */
[----:B------:R-:W-:Y:S01]  /*0800*/  FFMA.FTZ R14, R15, R14, 0.041667830199003219604 ;  /* 0x3d2aabe30f0e7423 */ /* 0x000fe2000001000e */
[----:B------:R-:W-:Y:S02]  /*0810*/  FSETP.GEU.AND P5, PT, R18, -25, PT ;  /* 0xc1c800001200780b */ /* 0x000fe40003fae000 */
[----:B------:R-:W-:-:S02]  /*0820*/  FSEL R18, R26, 127, P4 ;  /* 0x42fe00001a127808 */ /* 0x000fc40002000000 */
[----:B------:R-:W-:Y:S01]  /*0830*/  FSEL R25, R22, +INF , !P6 ;  /* 0x7f80000016197808 */ /* 0x000fe20007000000 */
[----:B------:R-:W-:Y:S01]  /*0840*/  FFMA.FTZ R22, R15, R14, 0.16666397452354431152 ;  /* 0x3e2aa9f60f167423 */ /* 0x000fe2000001000e */
[----:B------:R-:W-:Y:S01]  /*0850*/  FSETP.NEU.AND P6, PT, R19, RZ, PT ;  /* 0x000000ff1300720b */ /* 0x000fe20003fcd000 */
[----:B------:R-:W0:Y:S02]  /*0860*/  MUFU.EX2 R14, R18 ;  /* 0x00000012000e7308 */ /* 0x000e240000000800 */
[----:B------:R-:W-:Y:S01]  /*0870*/  FFMA.FTZ R26, R15, R22, 0.49999994039535522461 ;  /* 0x3efffffe0f1a7423 */ /* 0x000fe20000010016 */
[----:B------:R-:W-:-:S03]  /*0880*/  FSEL R16, R16, 127, P2 ;  /* 0x42fe000010107808 */ /* 0x000fc60001000000 */
[----:B------:R-:W-:Y:S01]  /*0890*/  FMUL R26, R15, R26 ;  /* 0x0000001a0f1a7220 */ /* 0x000fe20000400000 */
[----:B------:R-:W-:Y:S01]  /*08a0*/  FADD R22, R19, R19 ;  /* 0x0000001313167221 */ /* 0x000fe20000000000 */
[----:B------:R-:W-:Y:S02]  /*08b0*/  @!P2 FADD R24, R24, R24 ;  /* 0x000000181818a221 */ /* 0x000fe40000000000 */
[----:B------:R-:W-:Y:S02]  /*08c0*/  FFMA.FTZ R15, R15, R26, R15 ;  /* 0x0000001a0f0f7223 */ /* 0x000fe4000001000f */
[----:B------:R-:W-:Y:S02]  /*08d0*/  @P6 FSEL R22, R25, -1, P5 ;  /* 0xbf80000019166808 */ /* 0x000fe40002800000 */
[----:B------:R-:W-:Y:S01]  /*08e0*/  FSETP.NEU.AND P5, PT, R21, RZ, PT ;  /* 0x000000ff1500720b */ /* 0x000fe20003fad000 */
[----:B0-----:R-:W-:Y:S01]  /*08f0*/  FADD R25, R14, -1 ;  /* 0xbf8000000e197421 */ /* 0x001fe20000000000 */
[----:B------:R-:W-:-:S03]  /*0900*/  FSETP.GT.AND P2, PT, R16, 128, PT ;  /* 0x430000001000780b */ /* 0x000fc60003f44000 */
[----:B------:R-:W-:Y:S01]  /*0910*/  FFMA.FTZ R25, R14, R15, R25 ;  /* 0x0000000f0e197223 */ /* 0x000fe20000010019 */
[----:B------:R-:W-:Y:S01]  /*0920*/  FSEL R24, R24, +INF , !P2 ;  /* 0x7f80000018187808 */ /* 0x000fe20005000000 */
[----:B------:R-:W0:Y:S01]  /*0930*/  LDC.64 R14, c[0x0][0x250] ;  /* 0x00009400ff0e7b82 */ /* 0x000e220000000a00 */
[----:B------:R-:W-:Y:S01]  /*0940*/  FSETP.NEU.AND P2, PT, R23, RZ, PT ;  /* 0x000000ff1700720b */ /* 0x000fe20003f4d000 */
[----:B------:R-:W-:Y:S01]  /*0950*/  @!P4 FADD R25, R25, R25 ;  /* 0x000000191919c221 */ /* 0x000fe20000000000 */
[----:B------:R-:W-:Y:S02]  /*0960*/  FSETP.GEU.AND P6, PT, R16, -25, PT ;  /* 0xc1c800001000780b */ /* 0x000fe40003fce000 */
[----:B------:R-:W-:Y:S01]  /*0970*/  FSETP.GT.AND P4, PT, R18, 128, PT ;  /* 0x430000001200780b */ /* 0x000fe20003f84000 */
[----:B------:R-:W-:Y:S01]  /*0980*/  FADD R16, R21, R21 ;  /* 0x0000001515107221 */ /* 0x000fe20000000000 */
[----:B------:R-:W-:Y:S02]  /*0990*/  @P5 FSEL R16, R24, -1, P6 ;  /* 0xbf80000018105808 */ /* 0x000fe40003000000 */
[----:B------:R-:W-:-:S02]  /*09a0*/  FSETP.GEU.AND P5, PT, R18, -25, PT ;  /* 0xc1c800001200780b */ /* 0x000fc40003fae000 */
[----:B------:R-:W-:Y:S02]  /*09b0*/  FSEL R25, R25, +INF , !P4 ;  /* 0x7f80000019197808 */ /* 0x000fe40006000000 */
[----:B------:R-:W-:Y:S02]  /*09c0*/  FSETP.GT.AND P4, PT, R12, -R11, PT ;  /* 0x8000000b0c00720b */ /* 0x000fe40003f84000 */
[----:B------:R-:W-:Y:S02]  /*09d0*/  FSEL R20, R17, R20, P1 ;  /* 0x0000001411147208 */ /* 0x000fe40000800000 */
[----:B------:R-:W-:Y:S02]  /*09e0*/  FSEL R11, R19, R22, P3 ;  /* 0x00000016130b7208 */ /* 0x000fe40001800000 */
[----:B------:R-:W-:Y:S01]  /*09f0*/  FSEL R12, R25, -1, P5 ;  /* 0xbf800000190c7808 */ /* 0x000fe20002800000 */
[----:B------:R-:W-:Y:S01]  /*0a00*/  @!P2 FADD R12, R23, R23 ;  /* 0x00000017170ca221 */ /* 0x000fe20000000000 */
[----:B------:R-:W-:Y:S01]  /*0a10*/  FSEL R16, R21, R16, P4 ;  /* 0x0000001015107208 */ /* 0x000fe20002000000 */
[----:B------:R-:W-:Y:S01]  /*0a20*/  FADD R11, R20, R11 ;  /* 0x0000000b140b7221 */ /* 0x000fe20000000000 */
[----:B------:R-:W-:Y:S01]  /*0a30*/  FSETP.GT.AND P1, PT, R13, -R10, PT ;  /* 0x8000000a0d00720b */ /* 0x000fe20003f24000 */
[----:B------:R1:W-:Y:S02]  /*0a40*/  @!P0 STG.E desc[UR4][R4.64], R17 ;  /* 0x0000001104008986 */ /* 0x0003e4000c101904 */
[----:B------:R-:W-:Y:S01]  /*0a50*/  FADD R11, R11, R16 ;  /* 0x000000100b0b7221 */ /* 0x000fe20000000000 */
[----:B------:R-:W-:Y:S01]  /*0a60*/  FSEL R12, R23, R12, P1 ;  /* 0x0000000c170c7208 */ /* 0x000fe20000800000 */
[----:B------:R1:W-:Y:S04]  /*0a70*/  @!P0 STG.E desc[UR4][R2.64], R19 ;  /* 0x0000001302008986 */ /* 0x0003e8000c101904 */
[----:B------:R1:W-:Y:S01]  /*0a80*/  @!P0 STG.E desc[UR4][R6.64], R21 ;  /* 0x0000001506008986 */ /* 0x0003e2000c101904 */
[----:B0-----:R-:W-:-:S03]  /*0a90*/  IMAD.WIDE R14, R0, 0x4, R14 ;  /* 0x00000004000e7825 */ /* 0x001fc600078e020e */
[----:B------:R1:W-:Y:S01]  /*0aa0*/  @!P0 STG.E desc[UR4][R8.64], R23 ;  /* 0x0000001708008986 */ /* 0x0003e2000c101904 */
[----:B------:R-:W-:Y:S01]  /*0ab0*/  FADD R11, R11, R12 ;  /* 0x0000000c0b0b7221 */ /* 0x000fe20000000000 */
[----:B------:R-:W-:Y:S06]  /*0ac0*/  @P0 EXIT ;  /* 0x000000000000094d */ /* 0x000fec0003800000 */
[----:B------:R-:W-:Y:S01]  /*0ad0*/  STG.E desc[UR4][R14.64], R11 ;  /* 0x0000000b0e007986 */ /* 0x000fe2000c101904 */
[----:B------:R-:W-:Y:S05]  /*0ae0*/  EXIT ;  /* 0x000000000000794d */ /* 0x000fea0003800000 */
.L_x_0:
[----:B------:R-:W-:-:S00]  /*0af0*/  BRA `(.L_x_0) ;  /* 0xfffffffc00fc7947 */ /* 0x000fc0000383ffff */
[----:B------:R-:W-:-:S00]  /*0b00*/  NOP ;  /* 0x0000000000007918 */ /* 0x000fc00000000000 */
[----:B------:R-:W-:-:S00]  /*0b10*/  NOP ;  /* 0x0000000000007918 */ /* 0x000fc00000000000 */
[----:B------:R-:W-:-:S00]  /*0b20*/  NOP ;  /* 0x0000000000007918 */ /* 0x000fc00000000000 */
[----:B------:R-:W-:-:S00]  /*0b30*/  NOP ;  /* 0x0000000000007918 */ /* 0x000fc00000000000 */
[----:B------:R-:W-:-:S00]  /*0b40*/  NOP ;  /* 0x0000000000007918 */ /* 0x000fc00000000000 */
[----:B------:R-:W-:-:S00]  /*0b50*/  NOP ;  /* 0x0000000000007918 */ /* 0x000fc00000000000 */
[----:B------:R-:W-:-:S00]  /*0b60*/  NOP ;  /* 0x0000000000007918 */ /* 0x000fc00000000000 */
[----:B------:R-:W-:-:S00]  /*0b70*/  NOP ;  /* 0x0000000000007918 */ /* 0x000fc00000000000 */
.L_x_1:


//--------------------- .nv.global.init           --------------------------
	.section	.nv.global.init,"aw",@progbits
.nv.global.init:
	.type		_$_str,@object
	.size		_$_str,(.L_0 - _$_str)
_$_str:
        /*0000*/ 	.byte	0x5f, 0x5f, 0x43, 0x55, 0x44, 0x41, 0x5f, 0x46, 0x54, 0x5a, 0x00
.L_0:


//--------------------- .nv.constant0.triton_poi_fused_add_convolution_elu_0 --------------------------
	.section	.nv.constant0.triton_poi_fused_add_convolution_elu_0,"a",@progbits
	.sectionflags	@""
	.align	4
.nv.constant0.triton_poi_fused_add_convolution_elu_0:
	.zero		604
